//
// Generated by NVIDIA NVVM Compiler
//
// Compiler Build ID: CL-36424714
// Cuda compilation tools, release 13.0, V13.0.88
// Based on NVVM 20.0.0
//

.version 9.0
.target sm_100
.address_size 64

	// .globl	_Z10conv_tiledPKdS0_Pd
// _ZZ10conv_tiledPKdS0_PdE2sI has been demoted

.visible .entry _Z10conv_tiledPKdS0_Pd(
	.param .u64 .ptr .align 1 _Z10conv_tiledPKdS0_Pd_param_0,
	.param .u64 .ptr .align 1 _Z10conv_tiledPKdS0_Pd_param_1,
	.param .u64 .ptr .align 1 _Z10conv_tiledPKdS0_Pd_param_2
)
{
	.reg .pred 	%p<23>;
	.reg .b32 	%r<73>;
	.reg .b64 	%rd<28>;
	.reg .b64 	%fd<94>;
	// demoted variable
	.shared .align 8 .b8 _ZZ10conv_tiledPKdS0_PdE2sI[7776];
	ld.param.u64 	%rd10, [_Z10conv_tiledPKdS0_Pd_param_0];
	ld.param.u64 	%rd8, [_Z10conv_tiledPKdS0_Pd_param_1];
	ld.param.u64 	%rd9, [_Z10conv_tiledPKdS0_Pd_param_2];
	cvta.to.global.u64 	%rd1, %rd10;
	mov.u32 	%r38, %ctaid.x;
	shl.b32 	%r1, %r38, 4;
	mov.u32 	%r39, %ctaid.y;
	shl.b32 	%r2, %r39, 4;
	mov.u32 	%r3, %tid.x;
	mov.u32 	%r4, %tid.y;
	setp.gt.u32 	%p1, %r3, 17;
	mov.u32 	%r5, %ntid.y;
	mov.u32 	%r6, %ntid.x;
	@%p1 bra 	$L__BB0_22;
	mov.u32 	%r65, %r3;
$L__BB0_2:
	setp.gt.u32 	%p2, %r4, 17;
	@%p2 bra 	$L__BB0_7;
	add.s32 	%r8, %r65, %r1;
	mul.lo.s32 	%r9, %r8, 1026;
	mov.u32 	%r40, _ZZ10conv_tiledPKdS0_PdE2sI;
	mad.lo.s32 	%r10, %r65, 144, %r40;
	mov.u32 	%r66, %r4;
$L__BB0_4:
	setp.gt.s32 	%p3, %r8, 1025;
	add.s32 	%r12, %r66, %r2;
	setp.gt.u32 	%p4, %r12, 1025;
	mov.f64 	%fd91, 0d0000000000000000;
	or.pred  	%p5, %p3, %p4;
	@%p5 bra 	$L__BB0_6;
	add.s32 	%r42, %r9, %r12;
	mul.wide.s32 	%rd11, %r42, 8;
	add.s64 	%rd12, %rd1, %rd11;
	ld.global.nc.f64 	%fd91, [%rd12];
$L__BB0_6:
	shl.b32 	%r43, %r66, 3;
	add.s32 	%r44, %r10, %r43;
	st.shared.f64 	[%r44], %fd91;
	add.s32 	%r66, %r66, %r5;
	setp.lt.u32 	%p6, %r66, 18;
	@%p6 bra 	$L__BB0_4;
$L__BB0_7:
	add.s32 	%r65, %r65, %r6;
	setp.lt.u32 	%p7, %r65, 18;
	@%p7 bra 	$L__BB0_2;
	mov.u32 	%r45, _ZZ10conv_tiledPKdS0_PdE2sI;
	mov.u32 	%r67, %r3;
$L__BB0_9:
	setp.gt.u32 	%p8, %r4, 17;
	@%p8 bra 	$L__BB0_14;
	add.s32 	%r16, %r67, %r1;
	mul.lo.s32 	%r17, %r16, 1026;
	mad.lo.s32 	%r46, %r67, 144, %r45;
	add.s32 	%r18, %r46, 2592;
	cvt.s64.s32 	%rd14, %r17;
	mov.u32 	%r68, %r4;
$L__BB0_11:
	setp.gt.s32 	%p9, %r16, 1025;
	add.s32 	%r20, %r68, %r2;
	setp.gt.u32 	%p10, %r20, 1025;
	mov.f64 	%fd92, 0d0000000000000000;
	or.pred  	%p11, %p9, %p10;
	@%p11 bra 	$L__BB0_13;
	cvt.u64.u32 	%rd13, %r20;
	add.s64 	%rd15, %rd14, %rd13;
	shl.b64 	%rd16, %rd15, 3;
	add.s64 	%rd17, %rd1, %rd16;
	ld.global.nc.f64 	%fd92, [%rd17+8421408];
$L__BB0_13:
	shl.b32 	%r48, %r68, 3;
	add.s32 	%r49, %r18, %r48;
	st.shared.f64 	[%r49], %fd92;
	add.s32 	%r68, %r68, %r5;
	setp.lt.u32 	%p12, %r68, 18;
	@%p12 bra 	$L__BB0_11;
$L__BB0_14:
	add.s32 	%r67, %r67, %r6;
	setp.lt.u32 	%p13, %r67, 18;
	@%p13 bra 	$L__BB0_9;
	shl.b32 	%r50, %r4, 3;
	add.s32 	%r52, %r50, %r45;
	add.s32 	%r23, %r52, 5184;
	shl.b32 	%r24, %r5, 3;
	add.s64 	%rd2, %rd1, 16842816;
	add.s32 	%r25, %r4, %r2;
	cvt.u64.u32 	%rd3, %r25;
	mul.wide.u32 	%rd4, %r5, 8;
	mov.u32 	%r69, %r3;
$L__BB0_16:
	setp.gt.u32 	%p14, %r4, 17;
	@%p14 bra 	$L__BB0_21;
	add.s32 	%r27, %r69, %r1;
	mul.lo.s32 	%r53, %r27, 1026;
	mad.lo.s32 	%r71, %r69, 144, %r23;
	cvt.s64.s32 	%rd18, %r53;
	add.s64 	%rd19, %rd3, %rd18;
	shl.b64 	%rd20, %rd19, 3;
	add.s64 	%rd27, %rd2, %rd20;
	mov.u32 	%r70, %r25;
	mov.u32 	%r72, %r4;
$L__BB0_18:
	setp.gt.s32 	%p15, %r27, 1025;
	setp.gt.u32 	%p16, %r70, 1025;
	mov.f64 	%fd93, 0d0000000000000000;
	or.pred  	%p17, %p15, %p16;
	@%p17 bra 	$L__BB0_20;
	ld.global.nc.f64 	%fd93, [%rd27];
$L__BB0_20:
	st.shared.f64 	[%r71], %fd93;
	add.s32 	%r72, %r72, %r5;
	add.s32 	%r71, %r71, %r24;
	add.s64 	%rd27, %rd27, %rd4;
	add.s32 	%r70, %r70, %r5;
	setp.lt.u32 	%p18, %r72, 18;
	@%p18 bra 	$L__BB0_18;
$L__BB0_21:
	add.s32 	%r69, %r69, %r6;
	setp.lt.u32 	%p19, %r69, 18;
	@%p19 bra 	$L__BB0_16;
$L__BB0_22:
	bar.sync 	0;
	add.s32 	%r36, %r1, %r3;
	add.s32 	%r54, %r2, %r4;
	setp.gt.s32 	%p20, %r36, 1023;
	setp.gt.u32 	%p21, %r54, 1023;
	or.pred  	%p22, %p20, %p21;
	@%p22 bra 	$L__BB0_24;
	mov.u32 	%r55, %ctaid.z;
	mul.lo.s32 	%r56, %r55, 27;
	mov.u32 	%r57, _ZZ10conv_tiledPKdS0_PdE2sI;
	mad.lo.s32 	%r58, %r3, 144, %r57;
	shl.b32 	%r59, %r4, 3;
	add.s32 	%r60, %r58, %r59;
	ld.shared.f64 	%fd10, [%r60];
	cvta.to.global.u64 	%rd21, %rd8;
	mul.wide.u32 	%rd22, %r56, 8;
	add.s64 	%rd23, %rd21, %rd22;
	ld.global.nc.f64 	%fd11, [%rd23+64];
	fma.rn.f64 	%fd12, %fd10, %fd11, 0d0000000000000000;
	ld.shared.f64 	%fd13, [%r60+8];
	ld.global.nc.f64 	%fd14, [%rd23+56];
	fma.rn.f64 	%fd15, %fd13, %fd14, %fd12;
	ld.shared.f64 	%fd16, [%r60+16];
	ld.global.nc.f64 	%fd17, [%rd23+48];
	fma.rn.f64 	%fd18, %fd16, %fd17, %fd15;
	ld.shared.f64 	%fd19, [%r60+144];
	ld.global.nc.f64 	%fd20, [%rd23+40];
	fma.rn.f64 	%fd21, %fd19, %fd20, %fd18;
	ld.shared.f64 	%fd22, [%r60+152];
	ld.global.nc.f64 	%fd23, [%rd23+32];
	fma.rn.f64 	%fd24, %fd22, %fd23, %fd21;
	ld.shared.f64 	%fd25, [%r60+160];
	ld.global.nc.f64 	%fd26, [%rd23+24];
	fma.rn.f64 	%fd27, %fd25, %fd26, %fd24;
	ld.shared.f64 	%fd28, [%r60+288];
	ld.global.nc.f64 	%fd29, [%rd23+16];
	fma.rn.f64 	%fd30, %fd28, %fd29, %fd27;
	ld.shared.f64 	%fd31, [%r60+296];
	ld.global.nc.f64 	%fd32, [%rd23+8];
	fma.rn.f64 	%fd33, %fd31, %fd32, %fd30;
	ld.shared.f64 	%fd34, [%r60+304];
	ld.global.nc.f64 	%fd35, [%rd23];
	fma.rn.f64 	%fd36, %fd34, %fd35, %fd33;
	ld.shared.f64 	%fd37, [%r60+2592];
	ld.global.nc.f64 	%fd38, [%rd23+136];
	fma.rn.f64 	%fd39, %fd37, %fd38, %fd36;
	ld.shared.f64 	%fd40, [%r60+2600];
	ld.global.nc.f64 	%fd41, [%rd23+128];
	fma.rn.f64 	%fd42, %fd40, %fd41, %fd39;
	ld.shared.f64 	%fd43, [%r60+2608];
	ld.global.nc.f64 	%fd44, [%rd23+120];
	fma.rn.f64 	%fd45, %fd43, %fd44, %fd42;
	ld.shared.f64 	%fd46, [%r60+2736];
	ld.global.nc.f64 	%fd47, [%rd23+112];
	fma.rn.f64 	%fd48, %fd46, %fd47, %fd45;
	ld.shared.f64 	%fd49, [%r60+2744];
	ld.global.nc.f64 	%fd50, [%rd23+104];
	fma.rn.f64 	%fd51, %fd49, %fd50, %fd48;
	ld.shared.f64 	%fd52, [%r60+2752];
	ld.global.nc.f64 	%fd53, [%rd23+96];
	fma.rn.f64 	%fd54, %fd52, %fd53, %fd51;
	ld.shared.f64 	%fd55, [%r60+2880];
	ld.global.nc.f64 	%fd56, [%rd23+88];
	fma.rn.f64 	%fd57, %fd55, %fd56, %fd54;
	ld.shared.f64 	%fd58, [%r60+2888];
	ld.global.nc.f64 	%fd59, [%rd23+80];
	fma.rn.f64 	%fd60, %fd58, %fd59, %fd57;
	ld.shared.f64 	%fd61, [%r60+2896];
	ld.global.nc.f64 	%fd62, [%rd23+72];
	fma.rn.f64 	%fd63, %fd61, %fd62, %fd60;
	ld.shared.f64 	%fd64, [%r60+5184];
	ld.global.nc.f64 	%fd65, [%rd23+208];
	fma.rn.f64 	%fd66, %fd64, %fd65, %fd63;
	ld.shared.f64 	%fd67, [%r60+5192];
	ld.global.nc.f64 	%fd68, [%rd23+200];
	fma.rn.f64 	%fd69, %fd67, %fd68, %fd66;
	ld.shared.f64 	%fd70, [%r60+5200];
	ld.global.nc.f64 	%fd71, [%rd23+192];
	fma.rn.f64 	%fd72, %fd70, %fd71, %fd69;
	ld.shared.f64 	%fd73, [%r60+5328];
	ld.global.nc.f64 	%fd74, [%rd23+184];
	fma.rn.f64 	%fd75, %fd73, %fd74, %fd72;
	ld.shared.f64 	%fd76, [%r60+5336];
	ld.global.nc.f64 	%fd77, [%rd23+176];
	fma.rn.f64 	%fd78, %fd76, %fd77, %fd75;
	ld.shared.f64 	%fd79, [%r60+5344];
	ld.global.nc.f64 	%fd80, [%rd23+168];
	fma.rn.f64 	%fd81, %fd79, %fd80, %fd78;
	ld.shared.f64 	%fd82, [%r60+5472];
	ld.global.nc.f64 	%fd83, [%rd23+160];
	fma.rn.f64 	%fd84, %fd82, %fd83, %fd81;
	ld.shared.f64 	%fd85, [%r60+5480];
	ld.global.nc.f64 	%fd86, [%rd23+152];
	fma.rn.f64 	%fd87, %fd85, %fd86, %fd84;
	ld.shared.f64 	%fd88, [%r60+5488];
	ld.global.nc.f64 	%fd89, [%rd23+144];
	fma.rn.f64 	%fd90, %fd88, %fd89, %fd87;
	shl.b32 	%r61, %r55, 20;
	shl.b32 	%r62, %r36, 10;
	add.s32 	%r63, %r54, %r61;
	add.s32 	%r64, %r63, %r62;
	cvta.to.global.u64 	%rd24, %rd9;
	mul.wide.s32 	%rd25, %r64, 8;
	add.s64 	%rd26, %rd24, %rd25;
	st.global.f64 	[%rd26], %fd90;
$L__BB0_24:
	ret;

}


// ===== COMPILED SASS (sm_100) =====

	.target	sm_100

	.elftype	@"ET_EXEC"


//--------------------- .note.nv.tkinfo           --------------------------
	.section	.note.nv.tkinfo,"",@"SHT_NOTE"
	.sectionflags	@"SHF_NOTE_NV_TKINFO"
	.tkinfo
        /*0018*/ 	.word	0x00000002
        /*0030*/ 	.string	""
        /*0030*/ 	.string	"ptxas"
        /*0030*/ 	.string	"Cuda compilation tools, release 13.0, V13.0.88"
        /*0030*/ 	.string	"Build cuda_13.0.r13.0/compiler.36424714_0"
        /*0030*/ 	.string	"-arch sm_100 -m 64 "



//--------------------- .note.nv.cuinfo           --------------------------
	.section	.note.nv.cuinfo,"",@"SHT_NOTE"
	.sectionflags	@"SHF_NOTE_NV_CUINFO"
        /*0018*/ 	.short	0x0002
        /*001a*/ 	.short	0x0064
        /*001c*/ 	.short	0x0082
	.zero		2


//--------------------- .nv.info                  --------------------------
	.section	.nv.info,"",@"SHT_CUDA_INFO"
	.align	4


	//----- nvinfo : EIATTR_REGCOUNT
	.align		4
        /*0000*/ 	.byte	0x04, 0x2f
        /*0002*/ 	.short	(.L_1 - .L_0)
	.align		4
.L_0:
        /*0004*/ 	.word	index@(_Z10conv_tiledPKdS0_Pd)
        /*0008*/ 	.word	0x00000020


	//----- nvinfo : EIATTR_FRAME_SIZE
	.align		4
.L_1:
        /*000c*/ 	.byte	0x04, 0x11
        /*000e*/ 	.short	(.L_3 - .L_2)
	.align		4
.L_2:
        /*0010*/ 	.word	index@(_Z10conv_tiledPKdS0_Pd)
        /*0014*/ 	.word	0x00000000


	//----- nvinfo : EIATTR_MIN_STACK_SIZE
	.align		4
.L_3:
        /*0018*/ 	.byte	0x04, 0x12
        /*001a*/ 	.short	(.L_5 - .L_4)
	.align		4
.L_4:
        /*001c*/ 	.word	index@(_Z10conv_tiledPKdS0_Pd)
        /*0020*/ 	.word	0x00000000
.L_5:


//--------------------- .nv.compat                --------------------------
	.section	.nv.compat,"",@"SHT_CUDA_COMPAT_INFO"
	.align	4
        /*0000*/ 	.byte	0x02, 0x09, 0x00, 0x00, 0x02, 0x02, 0x01, 0x00, 0x02, 0x05, 0x05, 0x00, 0x03, 0x07, 0x01, 0x01
        /*0010*/ 	.byte	0x02, 0x03, 0x00, 0x00, 0x02, 0x06, 0x01, 0x00, 0x04, 0x0b, 0x08, 0x00, 0x01, 0x00, 0x00, 0x00
        /*0020*/ 	.byte	0x00, 0x00, 0x00, 0x00


//--------------------- .nv.info._Z10conv_tiledPKdS0_Pd --------------------------
	.section	.nv.info._Z10conv_tiledPKdS0_Pd,"",@"SHT_CUDA_INFO"
	.sectionflags	@""
	.align	4


	//----- nvinfo : EIATTR_CUDA_API_VERSION
	.align		4
        /*0000*/ 	.byte	0x04, 0x37
        /*0002*/ 	.short	(.L_7 - .L_6)
.L_6:
        /*0004*/ 	.word	0x00000082


	//----- nvinfo : EIATTR_KPARAM_INFO
	.align		4
.L_7:
        /*0008*/ 	.byte	0x04, 0x17
        /*000a*/ 	.short	(.L_9 - .L_8)
.L_8:
        /*000c*/ 	.word	0x00000000
        /*0010*/ 	.short	0x0002
        /*0012*/ 	.short	0x0010
        /*0014*/ 	.byte	0x00, 0xf5, 0x21, 0x00


	//----- nvinfo : EIATTR_KPARAM_INFO
	.align		4
.L_9:
        /*0018*/ 	.byte	0x04, 0x17
        /*001a*/ 	.short	(.L_11 - .L_10)
.L_10:
        /*001c*/ 	.word	0x00000000
        /*0020*/ 	.short	0x0001
        /*0022*/ 	.short	0x0008
        /*0024*/ 	.byte	0x00, 0xf5, 0x21, 0x00


	//----- nvinfo : EIATTR_KPARAM_INFO
	.align		4
.L_11:
        /*0028*/ 	.byte	0x04, 0x17
        /*002a*/ 	.short	(.L_13 - .L_12)
.L_12:
        /*002c*/ 	.word	0x00000000
        /*0030*/ 	.short	0x0000
        /*0032*/ 	.short	0x0000
        /*0034*/ 	.byte	0x00, 0xf5, 0x21, 0x00


	//----- nvinfo : EIATTR_SPARSE_MMA_MASK
	.align		4
.L_13:
        /*0038*/ 	.byte	0x03, 0x50
        /*003a*/ 	.short	0x0000


	//----- nvinfo : EIATTR_MAXREG_COUNT
	.align		4
        /*003c*/ 	.byte	0x03, 0x1b
        /*003e*/ 	.short	0x00ff


	//----- nvinfo : EIATTR_NUM_BARRIERS
	.align		4
        /*0040*/ 	.byte	0x02, 0x4c
        /*0042*/ 	.byte	0x01
	.zero		1


	//----- nvinfo : EIATTR_MERCURY_ISA_VERSION
	.align		4
        /*0044*/ 	.byte	0x03, 0x5f
        /*0046*/ 	.short	0x0101


	//----- nvinfo : EIATTR_VRC_CTA_INIT_COUNT
	.align		4
        /*0048*/ 	.byte	0x02, 0x4a
	.zero		1
	.zero		1


	//----- nvinfo : EIATTR_EXIT_INSTR_OFFSETS
	.align		4
        /*004c*/ 	.byte	0x04, 0x1c
        /*004e*/ 	.short	(.L_15 - .L_14)


	//   ....[0]....
.L_14:
        /*0050*/ 	.word	0x000007c0


	//   ....[1]....
        /*0054*/ 	.word	0x00000dc0


	//----- nvinfo : EIATTR_CRS_STACK_SIZE
	.align		4
.L_15:
        /*0058*/ 	.byte	0x04, 0x1e
        /*005a*/ 	.short	(.L_17 - .L_16)
.L_16:
        /*005c*/ 	.word	0x00000000


	//----- nvinfo : EIATTR_CBANK_PARAM_SIZE
	.align		4
.L_17:
        /*0060*/ 	.byte	0x03, 0x19
        /*0062*/ 	.short	0x0018


	//----- nvinfo : EIATTR_PARAM_CBANK
	.align		4
        /*0064*/ 	.byte	0x04, 0x0a
        /*0066*/ 	.short	(.L_19 - .L_18)
	.align		4
.L_18:
        /*0068*/ 	.word	index@(.nv.constant0._Z10conv_tiledPKdS0_Pd)
        /*006c*/ 	.short	0x0380
        /*006e*/ 	.short	0x0018


	//----- nvinfo : EIATTR_SW_WAR
	.align		4
.L_19:
        /*0070*/ 	.byte	0x04, 0x36
        /*0072*/ 	.short	(.L_21 - .L_20)
.L_20:
        /*0074*/ 	.word	0x00000008
.L_21:


//--------------------- .nv.callgraph             --------------------------
	.section	.nv.callgraph,"",@"SHT_CUDA_CALLGRAPH"
	.align	4
	.sectionentsize	8
	.align		4
        /*0000*/ 	.word	0x00000000
	.align		4
        /*0004*/ 	.word	0xffffffff
	.align		4
        /*0008*/ 	.word	0x00000000
	.align		4
        /*000c*/ 	.word	0xfffffffe
	.align		4
        /*0010*/ 	.word	0x00000000
	.align		4
        /*0014*/ 	.word	0xfffffffd
	.align		4
        /*0018*/ 	.word	0x00000000
	.align		4
        /*001c*/ 	.word	0xfffffffc


//--------------------- .text._Z10conv_tiledPKdS0_Pd --------------------------
	.section	.text._Z10conv_tiledPKdS0_Pd,"ax",@progbits
	.align	128
        .global         _Z10conv_tiledPKdS0_Pd
        .type           _Z10conv_tiledPKdS0_Pd,@function
        .size           _Z10conv_tiledPKdS0_Pd,(.L_x_21 - _Z10conv_tiledPKdS0_Pd)
        .other          _Z10conv_tiledPKdS0_Pd,@"STO_CUDA_ENTRY STV_DEFAULT"
_Z10conv_tiledPKdS0_Pd:
.text._Z10conv_tiledPKdS0_Pd:
[----:B------:R-:W-:Y:S01]  /*0000*/  LDC R1, c[0x0][0x37c] ;  /* 0x0000df00ff017b82 */ /* 0x000fe20000000800 */
[----:B------:R-:W0:Y:S07]  /*0010*/  S2R R6, SR_TID.X ;  /* 0x0000000000067919 */ /* 0x000e2e0000002100 */
[----:B------:R-:W1:Y:S01]  /*0020*/  LDC R0, c[0x0][0x364] ;  /* 0x0000d900ff007b82 */ /* 0x000e620000000800 */
[----:B------:R-:W2:Y:S01]  /*0030*/  LDCU.64 UR4, c[0x0][0x358] ;  /* 0x00006b00ff0477ac */ /* 0x000ea20008000a00 */
[----:B------:R-:W-:Y:S01]  /*0040*/  BSSY.RECONVERGENT B0, `(.L_x_0) ;  /* 0x0000072000007945 */ /* 0x000fe20003800200 */
[----:B------:R-:W3:Y:S01]  /*0050*/  S2R R3, SR_CTAID.X ;  /* 0x0000000000037919 */ /* 0x000ee20000002500 */
[----:B------:R-:W4:Y:S01]  /*0060*/  LDCU UR6, c[0x0][0x360] ;  /* 0x00006c00ff0677ac */ /* 0x000f220008000800 */
[----:B------:R-:W1:Y:S01]  /*0070*/  S2R R5, SR_CTAID.Y ;  /* 0x0000000000057919 */ /* 0x000e620000002600 */
[----:B------:R-:W1:Y:S01]  /*0080*/  S2R R26, SR_TID.Y ;  /* 0x00000000001a7919 */ /* 0x000e620000002200 */
[----:B0-----:R-:W-:-:S13]  /*0090*/  ISETP.GT.U32.AND P0, PT, R6, 0x11, PT ;  /* 0x000000110600780c */ /* 0x001fda0003f04070 */
[----:B--234-:R-:W-:Y:S05]  /*00a0*/  @P0 BRA `(.L_x_1) ;  /* 0x0000000400ac0947 */ /* 0x01cfea0003800000 */
[----:B------:R-:W-:Y:S01]  /*00b0*/  BSSY.RECONVERGENT B1, `(.L_x_2) ;  /* 0x000001f000017945 */ /* 0x000fe20003800200 */
[----:B------:R-:W-:-:S07]  /*00c0*/  IMAD.MOV.U32 R2, RZ, RZ, R6 ;  /* 0x000000ffff027224 */ /* 0x000fce00078e0006 */
.L_x_8:
[----:B-1----:R-:W-:Y:S01]  /*00d0*/  ISETP.GT.U32.AND P0, PT, R26, 0x11, PT ;  /* 0x000000111a00780c */ /* 0x002fe20003f04070 */
[----:B------:R-:W-:-:S12]  /*00e0*/  BSSY.RECONVERGENT B2, `(.L_x_3) ;  /* 0x0000018000027945 */ /* 0x000fd80003800200 */
[----:B------:R-:W-:Y:S05]  /*00f0*/  @P0 BRA `(.L_x_4) ;  /* 0x0000000000580947 */ /* 0x000fea0003800000 */
[----:B------:R-:W0:Y:S01]  /*0100*/  S2R R7, SR_CgaCtaId ;  /* 0x0000000000077919 */ /* 0x000e220000008800 */
[----:B------:R-:W1:Y:S01]  /*0110*/  LDC.64 R8, c[0x0][0x380] ;  /* 0x0000e000ff087b82 */ /* 0x000e620000000a00 */
[----:B------:R-:W-:Y:S01]  /*0120*/  MOV R4, 0x400 ;  /* 0x0000040000047802 */ /* 0x000fe20000000f00 */
[----:B------:R-:W-:-:S03]  /*0130*/  IMAD R12, R3, 0x10, R2 ;  /* 0x00000010030c7824 */ /* 0x000fc600078e0202 */
[----:B0-----:R-:W-:Y:S01]  /*0140*/  LEA R7, R7, R4, 0x18 ;  /* 0x0000000407077211 */ /* 0x001fe200078ec0ff */
[----:B------:R-:W-:-:S04]  /*0150*/  IMAD.MOV.U32 R4, RZ, RZ, R26 ;  /* 0x000000ffff047224 */ /* 0x000fc800078e001a */
[----:B------:R-:W-:-:S07]  /*0160*/  IMAD R13, R2, 0x90, R7 ;  /* 0x00000090020d7824 */ /* 0x000fce00078e0207 */
.L_x_7:
[----:B------:R-:W-:Y:S01]  /*0170*/  IMAD R15, R5, 0x10, R4 ;  /* 0x00000010050f7824 */ /* 0x000fe200078e0204 */
[----:B------:R-:W-:Y:S01]  /*0180*/  BSSY.RECONVERGENT B3, `(.L_x_5) ;  /* 0x0000009000037945 */ /* 0x000fe20003800200 */
[----:B------:R-:W-:Y:S01]  /*0190*/  IMAD R7, R4, 0x8, R13 ;  /* 0x0000000804077824 */ /* 0x000fe200078e020d */
[----:B------:R-:W-:Y:S02]  /*01a0*/  CS2R R10, SRZ ;  /* 0x00000000000a7805 */ /* 0x000fe4000001ff00 */
[----:B------:R-:W-:-:S04]  /*01b0*/  ISETP.GT.U32.AND P0, PT, R15, 0x401, PT ;  /* 0x000004010f00780c */ /* 0x000fc80003f04070 */
[----:B------:R-:W-:-:S13]  /*01c0*/  ISETP.GT.OR P0, PT, R12, 0x401, P0 ;  /* 0x000004010c00780c */ /* 0x000fda0000704670 */
[----:B------:R-:W-:Y:S05]  /*01d0*/  @P0 BRA `(.L_x_6) ;  /* 0x00000000000c0947 */ /* 0x000fea0003800000 */
[----:B------:R-:W-:-:S04]  /*01e0*/  IMAD R11, R12, 0x402, R15 ;  /* 0x000004020c0b7824 */ /* 0x000fc800078e020f */
[----:B-1----:R-:W-:-:S06]  /*01f0*/  IMAD.WIDE R10, R11, 0x8, R8 ;  /* 0x000000080b0a7825 */ /* 0x002fcc00078e0208 */
[----:B------:R-:W5:Y:S02]  /*0200*/  LDG.E.64.CONSTANT R10, desc[UR4][R10.64] ;  /* 0x000000040a0a7981 */ /* 0x000f64000c1e9b00 */
.L_x_6:
[----:B------:R-:W-:Y:S05]  /*0210*/  BSYNC.RECONVERGENT B3 ;  /* 0x0000000000037941 */ /* 0x000fea0003800200 */
.L_x_5:
[----:B-----5:R0:W-:Y:S01]  /*0220*/  STS.64 [R7], R10 ;  /* 0x0000000a07007388 */ /* 0x0201e20000000a00 */
[----:B------:R-:W-:-:S04]  /*0230*/  IADD3 R4, PT, PT, R0, R4, RZ ;  /* 0x0000000400047210 */ /* 0x000fc80007ffe0ff */
[----:B------:R-:W-:-:S13]  /*0240*/  ISETP.GE.U32.AND P0, PT, R4, 0x12, PT ;  /* 0x000000120400780c */ /* 0x000fda0003f06070 */
[----:B0-----:R-:W-:Y:S05]  /*0250*/  @!P0 BRA `(.L_x_7) ;  /* 0xfffffffc00c48947 */ /* 0x001fea000383ffff */
.L_x_4:
[----:B------:R-:W-:Y:S05]  /*0260*/  BSYNC.RECONVERGENT B2 ;  /* 0x0000000000027941 */ /* 0x000fea0003800200 */
.L_x_3:
[----:B------:R-:W-:-:S05]  /*0270*/  VIADD R2, R2, UR6 ;  /* 0x0000000602027c36 */ /* 0x000fca0008000000 */
[----:B------:R-:W-:-:S13]  /*0280*/  ISETP.GE.U32.AND P0, PT, R2, 0x12, PT ;  /* 0x000000120200780c */ /* 0x000fda0003f06070 */
[----:B------:R-:W-:Y:S05]  /*0290*/  @!P0 BRA `(.L_x_8) ;  /* 0xfffffffc008c8947 */ /* 0x000fea000383ffff */
[----:B------:R-:W-:Y:S05]  /*02a0*/  BSYNC.RECONVERGENT B1 ;  /* 0x0000000000017941 */ /* 0x000fea0003800200 */
.L_x_2:
[----:B------:R-:W0:Y:S01]  /*02b0*/  S2R R7, SR_CgaCtaId ;  /* 0x0000000000077919 */ /* 0x000e220000008800 */
[----:B------:R-:W-:Y:S01]  /*02c0*/  MOV R4, 0x400 ;  /* 0x0000040000047802 */ /* 0x000fe20000000f00 */
[----:B------:R-:W-:Y:S01]  /*02d0*/  BSSY.RECONVERGENT B1, `(.L_x_9) ;  /* 0x0000024000017945 */ /* 0x000fe20003800200 */
[----:B------:R-:W-:Y:S02]  /*02e0*/  IMAD.MOV.U32 R2, RZ, RZ, R6 ;  /* 0x000000ffff027224 */ /* 0x000fe400078e0006 */
[----:B0-----:R-:W-:-:S07]  /*02f0*/  LEA R15, R7, R4, 0x18 ;  /* 0x00000004070f7211 */ /* 0x001fce00078ec0ff */
.L_x_15:
[----:B------:R-:W-:Y:S01]  /*0300*/  ISETP.GT.U32.AND P0, PT, R26, 0x11, PT ;  /* 0x000000111a00780c */ /* 0x000fe20003f04070 */
[----:B------:R-:W-:-:S12]  /*0310*/  BSSY.RECONVERGENT B2, `(.L_x_10) ;  /* 0x000001c000027945 */ /* 0x000fd80003800200 */
[----:B------:R-:W-:Y:S05]  /*0320*/  @P0 BRA `(.L_x_11) ;  /* 0x0000000000680947 */ /* 0x000fea0003800000 */
[----:B------:R-:W-:Y:S02]  /*0330*/  IMAD R14, R3, 0x10, R2 ;  /* 0x00000010030e7824 */ /* 0x000fe400078e0202 */
[----:B------:R-:W-:Y:S02]  /*0340*/  IMAD R4, R2, 0x90, R15 ;  /* 0x0000009002047824 */ /* 0x000fe400078e020f */
[----:B------:R-:W-:Y:S02]  /*0350*/  IMAD R10, R14, 0x402, RZ ;  /* 0x000004020e0a7824 */ /* 0x000fe400078e02ff */
[----:B------:R-:W-:Y:S01]  /*0360*/  IMAD.MOV.U32 R7, RZ, RZ, R26 ;  /* 0x000000ffff077224 */ /* 0x000fe200078e001a */
[----:B------:R-:W-:Y:S02]  /*0370*/  IADD3 R12, PT, PT, R4, 0xa20, RZ ;  /* 0x00000a20040c7810 */ /* 0x000fe40007ffe0ff */
[----:B------:R-:W-:-:S07]  /*0380*/  SHF.R.S32.HI R16, RZ, 0x1f, R10 ;  /* 0x0000001fff107819 */ /* 0x000fce000001140a */
.L_x_14:
[----:B------:R-:W-:Y:S01]  /*0390*/  IMAD R13, R5, 0x10, R7 ;  /* 0x00000010050d7824 */ /* 0x000fe200078e0207 */
[----:B------:R-:W-:Y:S01]  /*03a0*/  BSSY.RECONVERGENT B3, `(.L_x_12) ;  /* 0x000000e000037945 */ /* 0x000fe20003800200 */
[----:B------:R-:W-:Y:S01]  /*03b0*/  IMAD R11, R7, 0x8, R12 ;  /* 0x00000008070b7824 */ /* 0x000fe200078e020c */
[----:B-1----:R-:W-:Y:S02]  /*03c0*/  CS2R R8, SRZ ;  /* 0x0000000000087805 */ /* 0x002fe4000001ff00 */
[----:B------:R-:W-:-:S04]  /*03d0*/  ISETP.GT.U32.AND P0, PT, R13, 0x401, PT ;  /* 0x000004010d00780c */ /* 0x000fc80003f04070 */
[----:B------:R-:W-:-:S13]  /*03e0*/  ISETP.GT.OR P0, PT, R14, 0x401, P0 ;  /* 0x000004010e00780c */ /* 0x000fda0000704670 */
[----:B------:R-:W-:Y:S05]  /*03f0*/  @P0 BRA `(.L_x_13) ;  /* 0x0000000000200947 */ /* 0x000fea0003800000 */
[----:B------:R-:W0:Y:S01]  /*0400*/  LDCU.64 UR8, c[0x0][0x380] ;  /* 0x00007000ff0877ac */ /* 0x000e220008000a00 */
[----:B------:R-:W-:-:S05]  /*0410*/  IADD3 R4, P0, PT, R10, R13, RZ ;  /* 0x0000000d0a047210 */ /* 0x000fca0007f1e0ff */
[----:B------:R-:W-:Y:S01]  /*0420*/  IMAD.X R9, RZ, RZ, R16, P0 ;  /* 0x000000ffff097224 */ /* 0x000fe200000e0610 */
[----:B0-----:R-:W-:-:S04]  /*0430*/  LEA R8, P0, R4, UR8, 0x3 ;  /* 0x0000000804087c11 */ /* 0x001fc8000f8018ff */
[----:B------:R-:W-:Y:S02]  /*0440*/  LEA.HI.X R4, R4, UR9, R9, 0x3, P0 ;  /* 0x0000000904047c11 */ /* 0x000fe400080f1c09 */
[----:B------:R-:W-:-:S05]  /*0450*/  IADD3 R8, P0, PT, R8, 0x1000000, RZ ;  /* 0x0100000008087810 */ /* 0x000fca0007f1e0ff */
[----:B------:R-:W-:-:S06]  /*0460*/  IMAD.X R9, RZ, RZ, R4, P0 ;  /* 0x000000ffff097224 */ /* 0x000fcc00000e0604 */
[----:B------:R-:W5:Y:S02]  /*0470*/  LDG.E.64.CONSTANT R8, desc[UR4][R8.64+-0x7f7fe0] ;  /* 0x8080200408087981 */ /* 0x000f64000c1e9b00 */
.L_x_13:
[----:B------:R-:W-:Y:S05]  /*0480*/  BSYNC.RECONVERGENT B3 ;  /* 0x0000000000037941 */ /* 0x000fea0003800200 */
.L_x_12:
[----:B-----5:R0:W-:Y:S01]  /*0490*/  STS.64 [R11], R8 ;  /* 0x000000080b007388 */ /* 0x0201e20000000a00 */
[----:B------:R-:W-:-:S04]  /*04a0*/  IADD3 R7, PT, PT, R0, R7, RZ ;  /* 0x0000000700077210 */ /* 0x000fc80007ffe0ff */
[----:B------:R-:W-:-:S13]  /*04b0*/  ISETP.GE.U32.AND P0, PT, R7, 0x12, PT ;  /* 0x000000120700780c */ /* 0x000fda0003f06070 */
[----:B0-----:R-:W-:Y:S05]  /*04c0*/  @!P0 BRA `(.L_x_14) ;  /* 0xfffffffc00b08947 */ /* 0x001fea000383ffff */
.L_x_11:
[----:B------:R-:W-:Y:S05]  /*04d0*/  BSYNC.RECONVERGENT B2 ;  /* 0x0000000000027941 */ /* 0x000fea0003800200 */
.L_x_10:
[----:B------:R-:W-:-:S05]  /*04e0*/  VIADD R2, R2, UR6 ;  /* 0x0000000602027c36 */ /* 0x000fca0008000000 */
[----:B------:R-:W-:-:S13]  /*04f0*/  ISETP.GE.U32.AND P0, PT, R2, 0x12, PT ;  /* 0x000000120200780c */ /* 0x000fda0003f06070 */
[----:B------:R-:W-:Y:S05]  /*0500*/  @!P0 BRA `(.L_x_15) ;  /* 0xfffffffc007c8947 */ /* 0x000fea000383ffff */
[----:B------:R-:W-:Y:S05]  /*0510*/  BSYNC.RECONVERGENT B1 ;  /* 0x0000000000017941 */ /* 0x000fea0003800200 */
.L_x_9:
[----:B-1----:R-:W0:Y:S01]  /*0520*/  LDC.64 R8, c[0x0][0x380] ;  /* 0x0000e000ff087b82 */ /* 0x002e220000000a00 */
[----:B------:R-:W-:Y:S01]  /*0530*/  IMAD R2, R26, 0x8, R15 ;  /* 0x000000081a027824 */ /* 0x000fe200078e020f */
[----:B------:R-:W-:Y:S01]  /*0540*/  MOV R7, R6 ;  /* 0x0000000600077202 */ /* 0x000fe20000000f00 */
[----:B------:R-:W-:Y:S02]  /*0550*/  IMAD R4, R5, 0x10, R26 ;  /* 0x0000001005047824 */ /* 0x000fe400078e021a */
[----:B------:R-:W-:Y:S01]  /*0560*/  VIADD R2, R2, 0x1440 ;  /* 0x0000144002027836 */ /* 0x000fe20000000000 */
[----:B0-----:R-:W-:-:S05]  /*0570*/  IADD3 R14, P0, PT, R8, 0x1010040, RZ ;  /* 0x01010040080e7810 */ /* 0x001fca0007f1e0ff */
[----:B------:R-:W-:-:S08]  /*0580*/  IMAD.X R16, RZ, RZ, R9, P0 ;  /* 0x000000ffff107224 */ /* 0x000fd000000e0609 */
.L_x_19:
[----:B------:R-:W-:Y:S01]  /*0590*/  ISETP.GT.U32.AND P0, PT, R26, 0x11, PT ;  /* 0x000000111a00780c */ /* 0x000fe20003f04070 */
[----:B------:R-:W-:-:S12]  /*05a0*/  BSSY.RECONVERGENT B1, `(.L_x_16) ;  /* 0x0000018000017945 */ /* 0x000fd80003800200 */
[----:B------:R-:W-:Y:S05]  /*05b0*/  @P0 BRA `(.L_x_17) ;  /* 0x0000000000580947 */ /* 0x000fea0003800000 */
[----:B------:R-:W-:Y:S02]  /*05c0*/  IMAD R18, R3, 0x10, R7 ;  /* 0x0000001003127824 */ /* 0x000fe400078e0207 */
[----:B------:R-:W-:Y:S02]  /*05d0*/  IMAD R15, R7, 0x90, R2 ;  /* 0x00000090070f7824 */ /* 0x000fe400078e0202 */
[----:B------:R-:W-:Y:S02]  /*05e0*/  IMAD R9, R18, 0x402, RZ ;  /* 0x0000040212097824 */ /* 0x000fe400078e02ff */
[----:B------:R-:W-:Y:S02]  /*05f0*/  IMAD.MOV.U32 R17, RZ, RZ, R4 ;  /* 0x000000ffff117224 */ /* 0x000fe400078e0004 */
[----:B------:R-:W-:Y:S01]  /*0600*/  IMAD.MOV.U32 R19, RZ, RZ, R26 ;  /* 0x000000ffff137224 */ /* 0x000fe200078e001a */
[----:B------:R-:W-:-:S04]  /*0610*/  IADD3 R13, P0, PT, R4, R9, RZ ;  /* 0x00000009040d7210 */ /* 0x000fc80007f1e0ff */
[----:B------:R-:W-:Y:S02]  /*0620*/  LEA R12, P1, R13, R14, 0x3 ;  /* 0x0000000e0d0c7211 */ /* 0x000fe400078218ff */
[----:B------:R-:W-:-:S04]  /*0630*/  LEA.HI.X.SX32 R8, R9, RZ, 0x1, P0 ;  /* 0x000000ff09087211 */ /* 0x000fc800000f0eff */
[----:B------:R-:W-:-:S07]  /*0640*/  LEA.HI.X R13, R13, R16, R8, 0x3, P1 ;  /* 0x000000100d0d7211 */ /* 0x000fce00008f1c08 */
.L_x_18:
[----:B------:R-:W-:Y:S02]  /*0650*/  ISETP.GT.U32.AND P0, PT, R17, 0x401, PT ;  /* 0x000004011100780c */ /* 0x000fe40003f04070 */
[----:B------:R-:W-:Y:S02]  /*0660*/  CS2R R8, SRZ ;  /* 0x0000000000087805 */ /* 0x000fe4000001ff00 */
[----:B------:R-:W-:Y:S01]  /*0670*/  MOV R10, R12 ;  /* 0x0000000c000a7202 */ /* 0x000fe20000000f00 */
[----:B------:R-:W-:Y:S01]  /*0680*/  IMAD.MOV.U32 R11, RZ, RZ, R13 ;  /* 0x000000ffff0b7224 */ /* 0x000fe200078e000d */
[----:B------:R-:W-:-:S13]  /*0690*/  ISETP.GT.OR P0, PT, R18, 0x401, P0 ;  /* 0x000004011200780c */ /* 0x000fda0000704670 */
[----:B------:R-:W2:Y:S01]  /*06a0*/  @!P0 LDG.E.64.CONSTANT R8, desc[UR4][R10.64] ;  /* 0x000000040a088981 */ /* 0x000ea2000c1e9b00 */
[C---:B------:R-:W-:Y:S02]  /*06b0*/  IMAD.IADD R19, R0.reuse, 0x1, R19 ;  /* 0x0000000100137824 */ /* 0x040fe400078e0213 */
[----:B------:R-:W-:-:S03]  /*06c0*/  IMAD.WIDE.U32 R12, R0, 0x8, R10 ;  /* 0x00000008000c7825 */ /* 0x000fc600078e000a */
[----:B------:R-:W-:Y:S01]  /*06d0*/  ISETP.GE.U32.AND P0, PT, R19, 0x12, PT ;  /* 0x000000121300780c */ /* 0x000fe20003f06070 */
[C---:B------:R-:W-:Y:S01]  /*06e0*/  IMAD.IADD R17, R0.reuse, 0x1, R17 ;  /* 0x0000000100117824 */ /* 0x040fe200078e0211 */
[----:B--2---:R0:W-:Y:S02]  /*06f0*/  STS.64 [R15], R8 ;  /* 0x000000080f007388 */ /* 0x0041e40000000a00 */
[----:B0-----:R-:W-:-:S09]  /*0700*/  LEA R15, R0, R15, 0x3 ;  /* 0x0000000f000f7211 */ /* 0x001fd200078e18ff */
[----:B------:R-:W-:Y:S05]  /*0710*/  @!P0 BRA `(.L_x_18) ;  /* 0xfffffffc00cc8947 */ /* 0x000fea000383ffff */
.L_x_17:
[----:B------:R-:W-:Y:S05]  /*0720*/  BSYNC.RECONVERGENT B1 ;  /* 0x0000000000017941 */ /* 0x000fea0003800200 */
.L_x_16:
[----:B------:R-:W-:-:S05]  /*0730*/  VIADD R7, R7, UR6 ;  /* 0x0000000607077c36 */ /* 0x000fca0008000000 */
[----:B------:R-:W-:-:S13]  /*0740*/  ISETP.GE.U32.AND P0, PT, R7, 0x12, PT ;  /* 0x000000120700780c */ /* 0x000fda0003f06070 */
[----:B------:R-:W-:Y:S05]  /*0750*/  @!P0 BRA `(.L_x_19) ;  /* 0xfffffffc008c8947 */ /* 0x000fea000383ffff */
.L_x_1:
[----:B------:R-:W-:Y:S05]  /*0760*/  BSYNC.RECONVERGENT B0 ;  /* 0x0000000000007941 */ /* 0x000fea0003800200 */
.L_x_0:
[----:B------:R-:W-:Y:S01]  /*0770*/  BAR.SYNC.DEFER_BLOCKING 0x0 ;  /* 0x0000000000007b1d */ /* 0x000fe20000010000 */
[----:B-1----:R-:W-:Y:S02]  /*0780*/  IMAD R0, R5, 0x10, R26 ;  /* 0x0000001005007824 */ /* 0x002fe400078e021a */
[----:B------:R-:W-:-:S03]  /*0790*/  IMAD R2, R3, 0x10, R6 ;  /* 0x0000001003027824 */ /* 0x000fc600078e0206 */
[----:B------:R-:W-:-:S04]  /*07a0*/  ISETP.GT.U32.AND P0, PT, R0, 0x3ff, PT ;  /* 0x000003ff0000780c */ /* 0x000fc80003f04070 */
[----:B------:R-:W-:-:S13]  /*07b0*/  ISETP.GT.OR P0, PT, R2, 0x3ff, P0 ;  /* 0x000003ff0200780c */ /* 0x000fda0000704670 */
[----:B------:R-:W-:Y:S05]  /*07c0*/  @P0 EXIT ;  /* 0x000000000000094d */ /* 0x000fea0003800000 */
[----:B------:R-:W0:Y:S01]  /*07d0*/  S2R R3, SR_CTAID.Z ;  /* 0x0000000000037919 */ /* 0x000e220000002700 */
[----:B------:R-:W1:Y:S01]  /*07e0*/  LDC.64 R28, c[0x0][0x388] ;  /* 0x0000e200ff1c7b82 */ /* 0x000e620000000a00 */
[----:B0-----:R-:W-:-:S04]  /*07f0*/  IMAD R5, R3, 0x1b, RZ ;  /* 0x0000001b03057824 */ /* 0x001fc800078e02ff */
[----:B-1----:R-:W-:-:S05]  /*0800*/  IMAD.WIDE.U32 R28, R5, 0x8, R28 ;  /* 0x00000008051c7825 */ /* 0x002fca00078e001c */
[----:B------:R-:W2:Y:S04]  /*0810*/  LDG.E.64.CONSTANT R16, desc[UR4][R28.64+0x40] ;  /* 0x000040041c107981 */ /* 0x000ea8000c1e9b00 */
[----:B------:R-:W3:Y:S04]  /*0820*/  LDG.E.64.CONSTANT R18, desc[UR4][R28.64+0x38] ;  /* 0x000038041c127981 */ /* 0x000ee8000c1e9b00 */
[----:B------:R-:W4:Y:S04]  /*0830*/  LDG.E.64.CONSTANT R4, desc[UR4][R28.64+0x30] ;  /* 0x000030041c047981 */ /* 0x000f28000c1e9b00 */
[----:B------:R-:W5:Y:S01]  /*0840*/  LDG.E.64.CONSTANT R20, desc[UR4][R28.64+0x28] ;  /* 0x000028041c147981 */ /* 0x000f62000c1e9b00 */
[----:B------:R-:W0:Y:S03]  /*0850*/  S2R R8, SR_CgaCtaId ;  /* 0x0000000000087919 */ /* 0x000e260000008800 */
[----:B------:R-:W5:Y:S01]  /*0860*/  LDG.E.64.CONSTANT R12, desc[UR4][R28.64+0x20] ;  /* 0x000020041c0c7981 */ /* 0x000f62000c1e9b00 */
[----:B------:R-:W-:-:S03]  /*0870*/  MOV R7, 0x400 ;  /* 0x0000040000077802 */ /* 0x000fc60000000f00 */
[----:B------:R-:W5:Y:S04]  /*0880*/  LDG.E.64.CONSTANT R10, desc[UR4][R28.64+0x18] ;  /* 0x000018041c0a7981 */ /* 0x000f68000c1e9b00 */
[----:B------:R-:W5:Y:S04]  /*0890*/  LDG.E.64.CONSTANT R14, desc[UR4][R28.64+0x10] ;  /* 0x000010041c0e7981 */ /* 0x000f68000c1e9b00 */
[----:B------:R-:W5:Y:S04]  /*08a0*/  LDG.E.64.CONSTANT R22, desc[UR4][R28.64] ;  /* 0x000000041c167981 */ /* 0x000f68000c1e9b00 */
[----:B------:R-:W5:Y:S01]  /*08b0*/  LDG.E.64.CONSTANT R24, desc[UR4][R28.64+0xc8] ;  /* 0x0000c8041c187981 */ /* 0x000f62000c1e9b00 */
[----:B0-----:R-:W-:-:S05]  /*08c0*/  LEA R7, R8, R7, 0x18 ;  /* 0x0000000708077211 */ /* 0x001fca00078ec0ff */
[----:B------:R-:W-:-:S05]  /*08d0*/  IMAD R7, R6, 0x90, R7 ;  /* 0x0000009006077824 */ /* 0x000fca00078e0207 */
[----:B------:R-:W-:Y:S02]  /*08e0*/  LEA R26, R26, R7, 0x3 ;  /* 0x000000071a1a7211 */ /* 0x000fe400078e18ff */
[----:B------:R-:W5:Y:S04]  /*08f0*/  LDG.E.64.CONSTANT R6, desc[UR4][R28.64+0x8] ;  /* 0x000008041c067981 */ /* 0x000f68000c1e9b00 */
[----:B------:R-:W2:Y:S02]  /*0900*/  LDS.64 R8, [R26] ;  /* 0x000000001a087984 */ /* 0x000ea40000000a00 */
[----:B--2---:R-:W-:Y:S02]  /*0910*/  DFMA R16, R8, R16, RZ ;  /* 0x000000100810722b */ /* 0x004fe400000000ff */
[----:B------:R-:W3:Y:S06]  /*0920*/  LDS.64 R8, [R26+0x8] ;  /* 0x000008001a087984 */ /* 0x000eec0000000a00 */
[----:B---3--:R-:W-:-:S02]  /*0930*/  DFMA R18, R8, R18, R16 ;  /* 0x000000120812722b */ /* 0x008fc40000000010 */
[----:B------:R-:W2:Y:S04]  /*0940*/  LDG.E.64.CONSTANT R16, desc[UR4][R28.64+0x88] ;  /* 0x000088041c107981 */ /* 0x000ea8000c1e9b00 */
[----:B------:R-:W4:Y:S02]  /*0950*/  LDS.64 R8, [R26+0x10] ;  /* 0x000010001a087984 */ /* 0x000f240000000a00 */
[----:B----4-:R-:W-:Y:S02]  /*0960*/  DFMA R4, R8, R4, R18 ;  /* 0x000000040804722b */ /* 0x010fe40000000012 */
[----:B------:R-:W5:Y:S04]  /*0970*/  LDS.64 R8, [R26+0x90] ;  /* 0x000090001a087984 */ /* 0x000f680000000a00 */
[----:B------:R-:W3:Y:S02]  /*0980*/  LDG.E.64.CONSTANT R18, desc[UR4][R28.64+0x80] ;  /* 0x000080041c127981 */ /* 0x000ee4000c1e9b00 */
[----:B-----5:R-:W-:-:S02]  /*0990*/  DFMA R20, R8, R20, R4 ;  /* 0x000000140814722b */ /* 0x020fc40000000004 */
[----:B------:R-:W0:Y:S04]  /*09a0*/  LDS.64 R4, [R26+0x98] ;  /* 0x000098001a047984 */ /* 0x000e280000000a00 */
[----:B------:R-:W1:Y:S02]  /*09b0*/  LDS.64 R8, [R26+0xa0] ;  /* 0x0000a0001a087984 */ /* 0x000e640000000a00 */
[----:B0-----:R-:W-:Y:S02]  /*09c0*/  DFMA R12, R4, R12, R20 ;  /* 0x0000000c040c722b */ /* 0x001fe40000000014 */
[----:B------:R-:W0:Y:S04]  /*09d0*/  LDS.64 R4, [R26+0x120] ;  /* 0x000120001a047984 */ /* 0x000e280000000a00 */
[----:B------:R-:W4:Y:S02]  /*09e0*/  LDG.E.64.CONSTANT R20, desc[UR4][R28.64+0x78] ;  /* 0x000078041c147981 */ /* 0x000f24000c1e9b00 */
[----:B-1----:R-:W-:-:S02]  /*09f0*/  DFMA R10, R8, R10, R12 ;  /* 0x0000000a080a722b */ /* 0x002fc4000000000c */
[----:B------:R-:W5:Y:S04]  /*0a00*/  LDG.E.64.CONSTANT R8, desc[UR4][R28.64+0x70] ;  /* 0x000070041c087981 */ /* 0x000f68000c1e9b00 */
[----:B------:R-:W1:Y:S02]  /*0a10*/  LDS.64 R12, [R26+0x128] ;  /* 0x000128001a0c7984 */ /* 0x000e640000000a00 */
[----:B0-----:R-:W-:Y:S02]  /*0a20*/  DFMA R14, R4, R14, R10 ;  /* 0x0000000e040e722b */ /* 0x001fe4000000000a */
[----:B------:R-:W5:Y:S04]  /*0a30*/  LDG.E.64.CONSTANT R4, desc[UR4][R28.64+0x68] ;  /* 0x000068041c047981 */ /* 0x000f68000c1e9b00 */
[----:B------:R-:W0:Y:S02]  /*0a40*/  LDS.64 R10, [R26+0x130] ;  /* 0x000130001a0a7984 */ /* 0x000e240000000a00 */
[----:B-1----:R-:W-:-:S02]  /*0a50*/  DFMA R12, R12, R6, R14 ;  /* 0x000000060c0c722b */ /* 0x002fc4000000000e */
[----:B------:R-:W5:Y:S04]  /*0a60*/  LDG.E.64.CONSTANT R6, desc[UR4][R28.64+0x60] ;  /* 0x000060041c067981 */ /* 0x000f68000c1e9b00 */
[----:B------:R-:W5:Y:S02]  /*0a70*/  LDG.E.64.CONSTANT R14, desc[UR4][R28.64+0x50] ;  /* 0x000050041c0e7981 */ /* 0x000f64000c1e9b00 */
[----:B0-----:R-:W-:Y:S02]  /*0a80*/  DFMA R22, R10, R22, R12 ;  /* 0x000000160a16722b */ /* 0x001fe4000000000c */
[----:B------:R-:W5:Y:S04]  /*0a90*/  LDG.E.64.CONSTANT R10, desc[UR4][R28.64+0x58] ;  /* 0x000058041c0a7981 */ /* 0x000f68000c1e9b00 */
[----:B------:R-:W2:Y:S02]  /*0aa0*/  LDS.64 R12, [R26+0xa20] ;  /* 0x000a20001a0c7984 */ /* 0x000ea40000000a00 */
[----:B--2---:R-:W-:-:S02]  /*0ab0*/  DFMA R16, R12, R16, R22 ;  /* 0x000000100c10722b */ /* 0x004fc40000000016 */
[----:B------:R-:W2:Y:S04]  /*0ac0*/  LDG.E.64.CONSTANT R22, desc[UR4][R28.64+0x48] ;  /* 0x000048041c167981 */ /* 0x000ea8000c1e9b00 */
[----:B------:R-:W3:Y:S02]  /*0ad0*/  LDS.64 R12, [R26+0xa28] ;  /* 0x000a28001a0c7984 */ /* 0x000ee40000000a00 */
[----:B---3--:R-:W-:Y:S02]  /*0ae0*/  DFMA R18, R12, R18, R16 ;  /* 0x000000120c12722b */ /* 0x008fe40000000010 */
[----:B------:R-:W4:Y:S04]  /*0af0*/  LDS.64 R12, [R26+0xa30] ;  /* 0x000a30001a0c7984 */ /* 0x000f280000000a00 */
[----:B------:R-:W5:Y:S02]  /*0b00*/  LDS.64 R16, [R26+0xab0] ;  /* 0x000ab0001a107984 */ /* 0x000f640000000a00 */
[----:B----4-:R-:W-:-:S02]  /*0b10*/  DFMA R20, R12, R20, R18 ;  /* 0x000000140c14722b */ /* 0x010fc40000000012 */
[----:B------:R-:W0:Y:S04]  /*0b20*/  LDS.64 R12, [R26+0xab8] ;  /* 0x000ab8001a0c7984 */ /* 0x000e280000000a00 */
[----:B------:R-:W3:Y:S02]  /*0b30*/  LDG.E.64.CONSTANT R18, desc[UR4][R28.64+0xd0] ;  /* 0x0000d0041c127981 */ /* 0x000ee4000c1e9b00 */
[----:B-----5:R-:W-:Y:S02]  /*0b40*/  DFMA R16, R16, R8, R20 ;  /* 0x000000081010722b */ /* 0x020fe40000000014 */
[----:B------:R-:W1:Y:S04]  /*0b50*/  LDS.64 R8, [R26+0xac0] ;  /* 0x000ac0001a087984 */ /* 0x000e680000000a00 */
[----:B------:R-:W4:Y:S02]  /*0b60*/  LDG.E.64.CONSTANT R20, desc[UR4][R28.64+0xc0] ;  /* 0x0000c0041c147981 */ /* 0x000f24000c1e9b00 */
[----:B0-----:R-:W-:-:S02]  /*0b70*/  DFMA R12, R12, R4, R16 ;  /* 0x000000040c0c722b */ /* 0x001fc40000000010 */
[----:B------:R-:W0:Y:S04]  /*0b80*/  LDS.64 R4, [R26+0xb40] ;  /* 0x000b40001a047984 */ /* 0x000e280000000a00 */
[----:B------:R-:W-:Y:S02]  /*0b90*/  LDS.64 R16, [R26+0x1440] ;  /* 0x001440001a107984 */ /* 0x000fe40000000a00 */
[----:B-1----:R-:W-:Y:S02]  /*0ba0*/  DFMA R6, R8, R6, R12 ;  /* 0x000000060806722b */ /* 0x002fe4000000000c */
[----:B------:R-:W1:Y:S04]  /*0bb0*/  LDS.64 R8, [R26+0xb48] ;  /* 0x000b48001a087984 */ /* 0x000e680000000a00 */
[----:B------:R-:W2:Y:S02]  /*0bc0*/  LDS.64 R12, [R26+0xb50] ;  /* 0x000b50001a0c7984 */ /* 0x000ea40000000a00 */
[----:B0-----:R-:W-:-:S02]  /*0bd0*/  DFMA R10, R4, R10, R6 ;  /* 0x0000000a040a722b */ /* 0x001fc40000000006 */
[----:B------:R-:W5:Y:S04]  /*0be0*/  LDG.E.64.CONSTANT R4, desc[UR4][R28.64+0xb8] ;  /* 0x0000b8041c047981 */ /* 0x000f68000c1e9b00 */
[----:B------:R-:W5:Y:S02]  /*0bf0*/  LDG.E.64.CONSTANT R6, desc[UR4][R28.64+0xb0] ;  /* 0x0000b0041c067981 */ /* 0x000f64000c1e9b00 */
[----:B-1----:R-:W-:Y:S02]  /*0c00*/  DFMA R14, R8, R14, R10 ;  /* 0x0000000e080e722b */ /* 0x002fe4000000000a */
[----:B------:R-:W5:Y:S04]  /*0c10*/  LDG.E.64.CONSTANT R8, desc[UR4][R28.64+0xa8] ;  /* 0x0000a8041c087981 */ /* 0x000f68000c1e9b00 */
[----:B------:R-:W5:Y:S02]  /*0c20*/  LDG.E.64.CONSTANT R10, desc[UR4][R28.64+0xa0] ;  /* 0x0000a0041c0a7981 */ /* 0x000f64000c1e9b00 */
[----:B--2---:R-:W-:-:S02]  /*0c30*/  DFMA R22, R12, R22, R14 ;  /* 0x000000160c16722b */ /* 0x004fc4000000000e */
[----:B------:R-:W2:Y:S04]  /*0c40*/  LDG.E.64.CONSTANT R12, desc[UR4][R28.64+0x98] ;  /* 0x000098041c0c7981 */ /* 0x000ea8000c1e9b00 */
[----:B------:R-:W2:Y:S01]  /*0c50*/  LDG.E.64.CONSTANT R14, desc[UR4][R28.64+0x90] ;  /* 0x000090041c0e7981 */ /* 0x000ea2000c1e9b00 */
[----:B------:R-:W-:Y:S01]  /*0c60*/  IMAD R3, R3, 0x100000, R0 ;  /* 0x0010000003037824 */ /* 0x000fe200078e0200 */
[----:B---3--:R-:W-:Y:S02]  /*0c70*/  DFMA R18, R16, R18, R22 ;  /* 0x000000121012722b */ /* 0x008fe40000000016 */
[----:B------:R-:W0:Y:S04]  /*0c80*/  LDS.64 R16, [R26+0x1448] ;  /* 0x001448001a107984 */ /* 0x000e280000000a00 */
[----:B------:R-:W4:Y:S02]  /*0c90*/  LDS.64 R22, [R26+0x1450] ;  /* 0x001450001a167984 */ /* 0x000f240000000a00 */
[----:B0-----:R-:W-:-:S02]  /*0ca0*/  DFMA R24, R16, R24, R18 ;  /* 0x000000181018722b */ /* 0x001fc40000000012 */
[----:B------:R-:W5:Y:S04]  /*0cb0*/  LDS.64 R16, [R26+0x14d0] ;  /* 0x0014d0001a107984 */ /* 0x000f680000000a00 */
[----:B------:R-:W0:Y:S02]  /*0cc0*/  LDS.64 R18, [R26+0x14d8] ;  /* 0x0014d8001a127984 */ /* 0x000e240000000a00 */
[----:B----4-:R-:W-:Y:S02]  /*0cd0*/  DFMA R20, R22, R20, R24 ;  /* 0x000000141614722b */ /* 0x010fe40000000018 */
[----:B------:R-:W1:Y:S04]  /*0ce0*/  LDS.64 R22, [R26+0x14e0] ;  /* 0x0014e0001a167984 */ /* 0x000e680000000a00 */
[----:B------:R-:W3:Y:S02]  /*0cf0*/  LDS.64 R24, [R26+0x1560] ;  /* 0x001560001a187984 */ /* 0x000ee40000000a00 */
[----:B-----5:R-:W-:-:S02]  /*0d00*/  DFMA R16, R16, R4, R20 ;  /* 0x000000041010722b */ /* 0x020fc40000000014 */
[----:B------:R-:W2:Y:S04]  /*0d10*/  LDS.64 R4, [R26+0x1568] ;  /* 0x001568001a047984 */ /* 0x000ea80000000a00 */
[----:B------:R-:W4:Y:S02]  /*0d20*/  LDS.64 R20, [R26+0x1570] ;  /* 0x001570001a147984 */ /* 0x000f240000000a00 */
[----:B0-----:R-:W-:-:S08]  /*0d30*/  DFMA R6, R18, R6, R16 ;  /* 0x000000061206722b */ /* 0x001fd00000000010 */
[----:B-1----:R-:W-:Y:S02]  /*0d40*/  DFMA R8, R22, R8, R6 ;  /* 0x000000081608722b */ /* 0x002fe40000000006 */
[----:B------:R-:W0:Y:S06]  /*0d50*/  LDC.64 R6, c[0x0][0x390] ;  /* 0x0000e400ff067b82 */ /* 0x000e2c0000000a00 */
[----:B---3--:R-:W-:Y:S01]  /*0d60*/  DFMA R8, R24, R10, R8 ;  /* 0x0000000a1808722b */ /* 0x008fe20000000008 */
[----:B------:R-:W-:-:S04]  /*0d70*/  IMAD R3, R2, 0x400, R3 ;  /* 0x0000040002037824 */ /* 0x000fc800078e0203 */
[----:B0-----:R-:W-:-:S03]  /*0d80*/  IMAD.WIDE R6, R3, 0x8, R6 ;  /* 0x0000000803067825 */ /* 0x001fc600078e0206 */
[----:B--2---:R-:W-:-:S08]  /*0d90*/  DFMA R4, R4, R12, R8 ;  /* 0x0000000c0404722b */ /* 0x004fd00000000008 */
[----:B----4-:R-:W-:-:S07]  /*0da0*/  DFMA R4, R20, R14, R4 ;  /* 0x0000000e1404722b */ /* 0x010fce0000000004 */
[----:B------:R-:W-:Y:S01]  /*0db0*/  STG.E.64 desc[UR4][R6.64], R4 ;  /* 0x0000000406007986 */ /* 0x000fe2000c101b04 */
[----:B------:R-:W-:Y:S05]  /*0dc0*/  EXIT ;  /* 0x000000000000794d */ /* 0x000fea0003800000 */
.L_x_20:
[----:B------:R-:W-:-:S00]  /*0dd0*/  BRA `(.L_x_20) ;  /* 0xfffffffc00fc7947 */ /* 0x000fc0000383ffff */
[----:B------:R-:W-:-:S00]  /*0de0*/  NOP ;  /* 0x0000000000007918 */ /* 0x000fc00000000000 */
        /* <DEDUP_REMOVED lines=9> */
.L_x_21:


//--------------------- .nv.shared._Z10conv_tiledPKdS0_Pd --------------------------
	.section	.nv.shared._Z10conv_tiledPKdS0_Pd,"aw",@nobits
	.sectionflags	@""
	.align	8
.nv.shared._Z10conv_tiledPKdS0_Pd:
	.zero		8800


//--------------------- .nv.shared.reserved.0     --------------------------
	.section	.nv.shared.reserved.0,"aw",@nobits
	.weak		__nv_reservedSMEM_offset_0_alias
	.size		__nv_reservedSMEM_offset_0_alias, 0, 64
	.other		__nv_reservedSMEM_offset_0_alias,@"STO_CUDA_RESERVED_SHARED STV_DEFAULT"
__nv_reservedSMEM_offset_0_alias:
	.zero		0
	.zero		64


//--------------------- .nv.constant0._Z10conv_tiledPKdS0_Pd --------------------------
	.section	.nv.constant0._Z10conv_tiledPKdS0_Pd,"a",@progbits
	.sectionflags	@""
	.align	4
.nv.constant0._Z10conv_tiledPKdS0_Pd:
	.zero		920


//--------------------- SYMBOLS --------------------------

	.type		.nv.reservedSmem.offset0,@object
	.size		.nv.reservedSmem.offset0,0x4
	.type		.nv.reservedSmem.cap,@object
	.size		.nv.reservedSmem.cap,0x4
